//
// Generated by NVIDIA NVVM Compiler
//
// Compiler Build ID: CL-36424714
// Cuda compilation tools, release 13.0, V13.0.88
// Based on NVVM 20.0.0
//

.version 9.0
.target sm_100
.address_size 64

	// .globl	_Z23MatrixMulKernel_col_majPdS_S_i

.visible .entry _Z23MatrixMulKernel_col_majPdS_S_i(
	.param .u64 .ptr .align 1 _Z23MatrixMulKernel_col_majPdS_S_i_param_0,
	.param .u64 .ptr .align 1 _Z23MatrixMulKernel_col_majPdS_S_i_param_1,
	.param .u64 .ptr .align 1 _Z23MatrixMulKernel_col_majPdS_S_i_param_2,
	.param .u32 _Z23MatrixMulKernel_col_majPdS_S_i_param_3
)
{
	.reg .pred 	%p<10>;
	.reg .b32 	%r<40>;
	.reg .b32 	%f<37>;
	.reg .b64 	%rd<67>;
	.reg .b64 	%fd<62>;

	ld.param.u64 	%rd14, [_Z23MatrixMulKernel_col_majPdS_S_i_param_0];
	ld.param.u64 	%rd15, [_Z23MatrixMulKernel_col_majPdS_S_i_param_1];
	ld.param.u32 	%r17, [_Z23MatrixMulKernel_col_majPdS_S_i_param_3];
	cvta.to.global.u64 	%rd1, %rd15;
	cvta.to.global.u64 	%rd2, %rd14;
	mov.u32 	%r18, %ctaid.y;
	mov.u32 	%r19, %ntid.y;
	mov.u32 	%r20, %tid.y;
	mad.lo.s32 	%r1, %r18, %r19, %r20;
	mov.u32 	%r21, %ctaid.x;
	mov.u32 	%r22, %ntid.x;
	mov.u32 	%r23, %tid.x;
	mad.lo.s32 	%r2, %r21, %r22, %r23;
	max.s32 	%r24, %r1, %r2;
	setp.ge.s32 	%p1, %r24, %r17;
	@%p1 bra 	$L__BB0_13;
	mul.lo.s32 	%r3, %r17, %r1;
	and.b32  	%r4, %r17, 7;
	setp.lt.u32 	%p2, %r17, 8;
	mov.f32 	%f36, 0f00000000;
	mov.b32 	%r38, 0;
	@%p2 bra 	$L__BB0_4;
	and.b32  	%r38, %r17, 2147483640;
	neg.s32 	%r36, %r38;
	mul.wide.s32 	%rd16, %r17, 8;
	add.s64 	%rd3, %rd1, %rd16;
	mul.wide.s32 	%rd17, %r17, 16;
	add.s64 	%rd4, %rd1, %rd17;
	mul.wide.s32 	%rd18, %r17, 24;
	add.s64 	%rd5, %rd1, %rd18;
	mul.wide.s32 	%rd19, %r17, 32;
	add.s64 	%rd6, %rd1, %rd19;
	mul.wide.s32 	%rd20, %r17, 40;
	add.s64 	%rd7, %rd1, %rd20;
	mul.wide.s32 	%rd21, %r17, 48;
	add.s64 	%rd8, %rd1, %rd21;
	mul.wide.s32 	%rd22, %r17, 56;
	add.s64 	%rd9, %rd1, %rd22;
	mul.wide.u32 	%rd23, %r3, 8;
	add.s64 	%rd24, %rd23, %rd2;
	add.s64 	%rd66, %rd24, 32;
	mov.f32 	%f36, 0f00000000;
	mov.u32 	%r35, %r2;
$L__BB0_3:
	.pragma "nounroll";
	mul.wide.s32 	%rd25, %r35, 8;
	add.s64 	%rd26, %rd3, %rd25;
	add.s64 	%rd27, %rd4, %rd25;
	add.s64 	%rd28, %rd5, %rd25;
	add.s64 	%rd29, %rd6, %rd25;
	add.s64 	%rd30, %rd7, %rd25;
	add.s64 	%rd31, %rd8, %rd25;
	add.s64 	%rd32, %rd9, %rd25;
	add.s64 	%rd33, %rd1, %rd25;
	ld.global.f64 	%fd1, [%rd66+-32];
	ld.global.f64 	%fd2, [%rd33];
	cvt.f64.f32 	%fd3, %f36;
	fma.rn.f64 	%fd4, %fd1, %fd2, %fd3;
	cvt.rn.f32.f64 	%f16, %fd4;
	ld.global.f64 	%fd5, [%rd66+-24];
	ld.global.f64 	%fd6, [%rd26];
	cvt.f64.f32 	%fd7, %f16;
	fma.rn.f64 	%fd8, %fd5, %fd6, %fd7;
	cvt.rn.f32.f64 	%f17, %fd8;
	ld.global.f64 	%fd9, [%rd66+-16];
	ld.global.f64 	%fd10, [%rd27];
	cvt.f64.f32 	%fd11, %f17;
	fma.rn.f64 	%fd12, %fd9, %fd10, %fd11;
	cvt.rn.f32.f64 	%f18, %fd12;
	ld.global.f64 	%fd13, [%rd66+-8];
	ld.global.f64 	%fd14, [%rd28];
	cvt.f64.f32 	%fd15, %f18;
	fma.rn.f64 	%fd16, %fd13, %fd14, %fd15;
	cvt.rn.f32.f64 	%f19, %fd16;
	ld.global.f64 	%fd17, [%rd66];
	ld.global.f64 	%fd18, [%rd29];
	cvt.f64.f32 	%fd19, %f19;
	fma.rn.f64 	%fd20, %fd17, %fd18, %fd19;
	cvt.rn.f32.f64 	%f20, %fd20;
	ld.global.f64 	%fd21, [%rd66+8];
	ld.global.f64 	%fd22, [%rd30];
	cvt.f64.f32 	%fd23, %f20;
	fma.rn.f64 	%fd24, %fd21, %fd22, %fd23;
	cvt.rn.f32.f64 	%f21, %fd24;
	ld.global.f64 	%fd25, [%rd66+16];
	ld.global.f64 	%fd26, [%rd31];
	cvt.f64.f32 	%fd27, %f21;
	fma.rn.f64 	%fd28, %fd25, %fd26, %fd27;
	cvt.rn.f32.f64 	%f22, %fd28;
	ld.global.f64 	%fd29, [%rd66+24];
	ld.global.f64 	%fd30, [%rd32];
	cvt.f64.f32 	%fd31, %f22;
	fma.rn.f64 	%fd32, %fd29, %fd30, %fd31;
	cvt.rn.f32.f64 	%f36, %fd32;
	add.s32 	%r36, %r36, 8;
	shl.b32 	%r26, %r17, 3;
	add.s32 	%r35, %r35, %r26;
	add.s64 	%rd66, %rd66, 64;
	setp.ne.s32 	%p3, %r36, 0;
	@%p3 bra 	$L__BB0_3;
$L__BB0_4:
	setp.eq.s32 	%p4, %r4, 0;
	@%p4 bra 	$L__BB0_12;
	and.b32  	%r12, %r17, 3;
	setp.lt.u32 	%p5, %r4, 4;
	@%p5 bra 	$L__BB0_7;
	add.s32 	%r27, %r38, %r3;
	mul.wide.u32 	%rd34, %r27, 8;
	add.s64 	%rd35, %rd2, %rd34;
	ld.global.f64 	%fd33, [%rd35];
	mad.lo.s32 	%r28, %r38, %r17, %r2;
	mul.wide.s32 	%rd36, %r28, 8;
	add.s64 	%rd37, %rd1, %rd36;
	ld.global.f64 	%fd34, [%rd37];
	cvt.f64.f32 	%fd35, %f36;
	fma.rn.f64 	%fd36, %fd33, %fd34, %fd35;
	cvt.rn.f32.f64 	%f24, %fd36;
	cvt.u64.u32 	%rd38, %r3;
	cvt.u64.u32 	%rd39, %r38;
	add.s64 	%rd40, %rd39, %rd38;
	shl.b64 	%rd41, %rd40, 3;
	add.s64 	%rd42, %rd2, %rd41;
	ld.global.f64 	%fd37, [%rd42+8];
	mul.wide.s32 	%rd43, %r17, 8;
	add.s64 	%rd44, %rd37, %rd43;
	ld.global.f64 	%fd38, [%rd44];
	cvt.f64.f32 	%fd39, %f24;
	fma.rn.f64 	%fd40, %fd37, %fd38, %fd39;
	cvt.rn.f32.f64 	%f25, %fd40;
	ld.global.f64 	%fd41, [%rd42+16];
	add.s64 	%rd45, %rd44, %rd43;
	ld.global.f64 	%fd42, [%rd45];
	cvt.f64.f32 	%fd43, %f25;
	fma.rn.f64 	%fd44, %fd41, %fd42, %fd43;
	cvt.rn.f32.f64 	%f26, %fd44;
	ld.global.f64 	%fd45, [%rd42+24];
	add.s64 	%rd46, %rd45, %rd43;
	ld.global.f64 	%fd46, [%rd46];
	cvt.f64.f32 	%fd47, %f26;
	fma.rn.f64 	%fd48, %fd45, %fd46, %fd47;
	cvt.rn.f32.f64 	%f36, %fd48;
	add.s32 	%r38, %r38, 4;
$L__BB0_7:
	setp.eq.s32 	%p6, %r12, 0;
	@%p6 bra 	$L__BB0_12;
	setp.eq.s32 	%p7, %r12, 1;
	@%p7 bra 	$L__BB0_10;
	add.s32 	%r29, %r38, %r3;
	mul.wide.u32 	%rd47, %r29, 8;
	add.s64 	%rd48, %rd2, %rd47;
	ld.global.f64 	%fd49, [%rd48];
	mad.lo.s32 	%r30, %r38, %r17, %r2;
	mul.wide.s32 	%rd49, %r30, 8;
	add.s64 	%rd50, %rd1, %rd49;
	ld.global.f64 	%fd50, [%rd50];
	cvt.f64.f32 	%fd51, %f36;
	fma.rn.f64 	%fd52, %fd49, %fd50, %fd51;
	cvt.rn.f32.f64 	%f28, %fd52;
	cvt.u64.u32 	%rd51, %r3;
	cvt.u64.u32 	%rd52, %r38;
	add.s64 	%rd53, %rd52, %rd51;
	shl.b64 	%rd54, %rd53, 3;
	add.s64 	%rd55, %rd2, %rd54;
	ld.global.f64 	%fd53, [%rd55+8];
	mul.wide.s32 	%rd56, %r17, 8;
	add.s64 	%rd57, %rd50, %rd56;
	ld.global.f64 	%fd54, [%rd57];
	cvt.f64.f32 	%fd55, %f28;
	fma.rn.f64 	%fd56, %fd53, %fd54, %fd55;
	cvt.rn.f32.f64 	%f36, %fd56;
	add.s32 	%r38, %r38, 2;
$L__BB0_10:
	and.b32  	%r31, %r17, 1;
	setp.eq.b32 	%p8, %r31, 1;
	not.pred 	%p9, %p8;
	@%p9 bra 	$L__BB0_12;
	add.s32 	%r32, %r38, %r3;
	mul.wide.u32 	%rd58, %r32, 8;
	add.s64 	%rd59, %rd2, %rd58;
	ld.global.f64 	%fd57, [%rd59];
	mad.lo.s32 	%r33, %r38, %r17, %r2;
	mul.wide.s32 	%rd60, %r33, 8;
	add.s64 	%rd61, %rd1, %rd60;
	ld.global.f64 	%fd58, [%rd61];
	cvt.f64.f32 	%fd59, %f36;
	fma.rn.f64 	%fd60, %fd57, %fd58, %fd59;
	cvt.rn.f32.f64 	%f36, %fd60;
$L__BB0_12:
	ld.param.u64 	%rd65, [_Z23MatrixMulKernel_col_majPdS_S_i_param_2];
	cvt.f64.f32 	%fd61, %f36;
	add.s32 	%r34, %r3, %r2;
	cvta.to.global.u64 	%rd62, %rd65;
	mul.wide.s32 	%rd63, %r34, 8;
	add.s64 	%rd64, %rd62, %rd63;
	st.global.f64 	[%rd64], %fd61;
$L__BB0_13:
	ret;

}
	// .globl	_Z23MatrixMulKernel_row_majPdS_S_i
.visible .entry _Z23MatrixMulKernel_row_majPdS_S_i(
	.param .u64 .ptr .align 1 _Z23MatrixMulKernel_row_majPdS_S_i_param_0,
	.param .u64 .ptr .align 1 _Z23MatrixMulKernel_row_majPdS_S_i_param_1,
	.param .u64 .ptr .align 1 _Z23MatrixMulKernel_row_majPdS_S_i_param_2,
	.param .u32 _Z23MatrixMulKernel_row_majPdS_S_i_param_3
)
{
	.reg .pred 	%p<10>;
	.reg .b32 	%r<40>;
	.reg .b32 	%f<37>;
	.reg .b64 	%rd<67>;
	.reg .b64 	%fd<62>;

	ld.param.u64 	%rd14, [_Z23MatrixMulKernel_row_majPdS_S_i_param_0];
	ld.param.u64 	%rd15, [_Z23MatrixMulKernel_row_majPdS_S_i_param_1];
	ld.param.u32 	%r17, [_Z23MatrixMulKernel_row_majPdS_S_i_param_3];
	cvta.to.global.u64 	%rd1, %rd15;
	cvta.to.global.u64 	%rd2, %rd14;
	mov.u32 	%r18, %ctaid.y;
	mov.u32 	%r19, %ntid.y;
	mov.u32 	%r20, %tid.x;
	mad.lo.s32 	%r1, %r18, %r19, %r20;
	mov.u32 	%r21, %ctaid.x;
	mov.u32 	%r22, %ntid.x;
	mov.u32 	%r23, %tid.y;
	mad.lo.s32 	%r2, %r21, %r22, %r23;
	max.s32 	%r24, %r1, %r2;
	setp.ge.s32 	%p1, %r24, %r17;
	@%p1 bra 	$L__BB1_13;
	mul.lo.s32 	%r3, %r17, %r1;
	and.b32  	%r4, %r17, 7;
	setp.lt.u32 	%p2, %r17, 8;
	mov.f32 	%f36, 0f00000000;
	mov.b32 	%r38, 0;
	@%p2 bra 	$L__BB1_4;
	and.b32  	%r38, %r17, 2147483640;
	neg.s32 	%r36, %r38;
	mul.wide.s32 	%rd16, %r17, 8;
	add.s64 	%rd3, %rd1, %rd16;
	mul.wide.s32 	%rd17, %r17, 16;
	add.s64 	%rd4, %rd1, %rd17;
	mul.wide.s32 	%rd18, %r17, 24;
	add.s64 	%rd5, %rd1, %rd18;
	mul.wide.s32 	%rd19, %r17, 32;
	add.s64 	%rd6, %rd1, %rd19;
	mul.wide.s32 	%rd20, %r17, 40;
	add.s64 	%rd7, %rd1, %rd20;
	mul.wide.s32 	%rd21, %r17, 48;
	add.s64 	%rd8, %rd1, %rd21;
	mul.wide.s32 	%rd22, %r17, 56;
	add.s64 	%rd9, %rd1, %rd22;
	mul.wide.u32 	%rd23, %r3, 8;
	add.s64 	%rd24, %rd23, %rd2;
	add.s64 	%rd66, %rd24, 32;
	mov.f32 	%f36, 0f00000000;
	mov.u32 	%r35, %r2;
$L__BB1_3:
	.pragma "nounroll";
	mul.wide.s32 	%rd25, %r35, 8;
	add.s64 	%rd26, %rd3, %rd25;
	add.s64 	%rd27, %rd4, %rd25;
	add.s64 	%rd28, %rd5, %rd25;
	add.s64 	%rd29, %rd6, %rd25;
	add.s64 	%rd30, %rd7, %rd25;
	add.s64 	%rd31, %rd8, %rd25;
	add.s64 	%rd32, %rd9, %rd25;
	add.s64 	%rd33, %rd1, %rd25;
	ld.global.f64 	%fd1, [%rd66+-32];
	ld.global.f64 	%fd2, [%rd33];
	cvt.f64.f32 	%fd3, %f36;
	fma.rn.f64 	%fd4, %fd1, %fd2, %fd3;
	cvt.rn.f32.f64 	%f16, %fd4;
	ld.global.f64 	%fd5, [%rd66+-24];
	ld.global.f64 	%fd6, [%rd26];
	cvt.f64.f32 	%fd7, %f16;
	fma.rn.f64 	%fd8, %fd5, %fd6, %fd7;
	cvt.rn.f32.f64 	%f17, %fd8;
	ld.global.f64 	%fd9, [%rd66+-16];
	ld.global.f64 	%fd10, [%rd27];
	cvt.f64.f32 	%fd11, %f17;
	fma.rn.f64 	%fd12, %fd9, %fd10, %fd11;
	cvt.rn.f32.f64 	%f18, %fd12;
	ld.global.f64 	%fd13, [%rd66+-8];
	ld.global.f64 	%fd14, [%rd28];
	cvt.f64.f32 	%fd15, %f18;
	fma.rn.f64 	%fd16, %fd13, %fd14, %fd15;
	cvt.rn.f32.f64 	%f19, %fd16;
	ld.global.f64 	%fd17, [%rd66];
	ld.global.f64 	%fd18, [%rd29];
	cvt.f64.f32 	%fd19, %f19;
	fma.rn.f64 	%fd20, %fd17, %fd18, %fd19;
	cvt.rn.f32.f64 	%f20, %fd20;
	ld.global.f64 	%fd21, [%rd66+8];
	ld.global.f64 	%fd22, [%rd30];
	cvt.f64.f32 	%fd23, %f20;
	fma.rn.f64 	%fd24, %fd21, %fd22, %fd23;
	cvt.rn.f32.f64 	%f21, %fd24;
	ld.global.f64 	%fd25, [%rd66+16];
	ld.global.f64 	%fd26, [%rd31];
	cvt.f64.f32 	%fd27, %f21;
	fma.rn.f64 	%fd28, %fd25, %fd26, %fd27;
	cvt.rn.f32.f64 	%f22, %fd28;
	ld.global.f64 	%fd29, [%rd66+24];
	ld.global.f64 	%fd30, [%rd32];
	cvt.f64.f32 	%fd31, %f22;
	fma.rn.f64 	%fd32, %fd29, %fd30, %fd31;
	cvt.rn.f32.f64 	%f36, %fd32;
	add.s32 	%r36, %r36, 8;
	shl.b32 	%r26, %r17, 3;
	add.s32 	%r35, %r35, %r26;
	add.s64 	%rd66, %rd66, 64;
	setp.ne.s32 	%p3, %r36, 0;
	@%p3 bra 	$L__BB1_3;
$L__BB1_4:
	setp.eq.s32 	%p4, %r4, 0;
	@%p4 bra 	$L__BB1_12;
	and.b32  	%r12, %r17, 3;
	setp.lt.u32 	%p5, %r4, 4;
	@%p5 bra 	$L__BB1_7;
	add.s32 	%r27, %r38, %r3;
	mul.wide.u32 	%rd34, %r27, 8;
	add.s64 	%rd35, %rd2, %rd34;
	ld.global.f64 	%fd33, [%rd35];
	mad.lo.s32 	%r28, %r38, %r17, %r2;
	mul.wide.s32 	%rd36, %r28, 8;
	add.s64 	%rd37, %rd1, %rd36;
	ld.global.f64 	%fd34, [%rd37];
	cvt.f64.f32 	%fd35, %f36;
	fma.rn.f64 	%fd36, %fd33, %fd34, %fd35;
	cvt.rn.f32.f64 	%f24, %fd36;
	cvt.u64.u32 	%rd38, %r3;
	cvt.u64.u32 	%rd39, %r38;
	add.s64 	%rd40, %rd39, %rd38;
	shl.b64 	%rd41, %rd40, 3;
	add.s64 	%rd42, %rd2, %rd41;
	ld.global.f64 	%fd37, [%rd42+8];
	mul.wide.s32 	%rd43, %r17, 8;
	add.s64 	%rd44, %rd37, %rd43;
	ld.global.f64 	%fd38, [%rd44];
	cvt.f64.f32 	%fd39, %f24;
	fma.rn.f64 	%fd40, %fd37, %fd38, %fd39;
	cvt.rn.f32.f64 	%f25, %fd40;
	ld.global.f64 	%fd41, [%rd42+16];
	add.s64 	%rd45, %rd44, %rd43;
	ld.global.f64 	%fd42, [%rd45];
	cvt.f64.f32 	%fd43, %f25;
	fma.rn.f64 	%fd44, %fd41, %fd42, %fd43;
	cvt.rn.f32.f64 	%f26, %fd44;
	ld.global.f64 	%fd45, [%rd42+24];
	add.s64 	%rd46, %rd45, %rd43;
	ld.global.f64 	%fd46, [%rd46];
	cvt.f64.f32 	%fd47, %f26;
	fma.rn.f64 	%fd48, %fd45, %fd46, %fd47;
	cvt.rn.f32.f64 	%f36, %fd48;
	add.s32 	%r38, %r38, 4;
$L__BB1_7:
	setp.eq.s32 	%p6, %r12, 0;
	@%p6 bra 	$L__BB1_12;
	setp.eq.s32 	%p7, %r12, 1;
	@%p7 bra 	$L__BB1_10;
	add.s32 	%r29, %r38, %r3;
	mul.wide.u32 	%rd47, %r29, 8;
	add.s64 	%rd48, %rd2, %rd47;
	ld.global.f64 	%fd49, [%rd48];
	mad.lo.s32 	%r30, %r38, %r17, %r2;
	mul.wide.s32 	%rd49, %r30, 8;
	add.s64 	%rd50, %rd1, %rd49;
	ld.global.f64 	%fd50, [%rd50];
	cvt.f64.f32 	%fd51, %f36;
	fma.rn.f64 	%fd52, %fd49, %fd50, %fd51;
	cvt.rn.f32.f64 	%f28, %fd52;
	cvt.u64.u32 	%rd51, %r3;
	cvt.u64.u32 	%rd52, %r38;
	add.s64 	%rd53, %rd52, %rd51;
	shl.b64 	%rd54, %rd53, 3;
	add.s64 	%rd55, %rd2, %rd54;
	ld.global.f64 	%fd53, [%rd55+8];
	mul.wide.s32 	%rd56, %r17, 8;
	add.s64 	%rd57, %rd50, %rd56;
	ld.global.f64 	%fd54, [%rd57];
	cvt.f64.f32 	%fd55, %f28;
	fma.rn.f64 	%fd56, %fd53, %fd54, %fd55;
	cvt.rn.f32.f64 	%f36, %fd56;
	add.s32 	%r38, %r38, 2;
$L__BB1_10:
	and.b32  	%r31, %r17, 1;
	setp.eq.b32 	%p8, %r31, 1;
	not.pred 	%p9, %p8;
	@%p9 bra 	$L__BB1_12;
	add.s32 	%r32, %r38, %r3;
	mul.wide.u32 	%rd58, %r32, 8;
	add.s64 	%rd59, %rd2, %rd58;
	ld.global.f64 	%fd57, [%rd59];
	mad.lo.s32 	%r33, %r38, %r17, %r2;
	mul.wide.s32 	%rd60, %r33, 8;
	add.s64 	%rd61, %rd1, %rd60;
	ld.global.f64 	%fd58, [%rd61];
	cvt.f64.f32 	%fd59, %f36;
	fma.rn.f64 	%fd60, %fd57, %fd58, %fd59;
	cvt.rn.f32.f64 	%f36, %fd60;
$L__BB1_12:
	ld.param.u64 	%rd65, [_Z23MatrixMulKernel_row_majPdS_S_i_param_2];
	cvt.f64.f32 	%fd61, %f36;
	add.s32 	%r34, %r3, %r2;
	cvta.to.global.u64 	%rd62, %rd65;
	mul.wide.s32 	%rd63, %r34, 8;
	add.s64 	%rd64, %rd62, %rd63;
	st.global.f64 	[%rd64], %fd61;
$L__BB1_13:
	ret;

}


// ===== COMPILED SASS (sm_100) =====

	.target	sm_100

	.elftype	@"ET_EXEC"


//--------------------- .note.nv.tkinfo           --------------------------
	.section	.note.nv.tkinfo,"",@"SHT_NOTE"
	.sectionflags	@"SHF_NOTE_NV_TKINFO"
	.tkinfo
        /*0018*/ 	.word	0x00000002
        /*0030*/ 	.string	""
        /*0030*/ 	.string	"ptxas"
        /*0030*/ 	.string	"Cuda compilation tools, release 13.0, V13.0.88"
        /*0030*/ 	.string	"Build cuda_13.0.r13.0/compiler.36424714_0"
        /*0030*/ 	.string	"-arch sm_100 -m 64 "



//--------------------- .note.nv.cuinfo           --------------------------
	.section	.note.nv.cuinfo,"",@"SHT_NOTE"
	.sectionflags	@"SHF_NOTE_NV_CUINFO"
        /*0018*/ 	.short	0x0002
        /*001a*/ 	.short	0x0064
        /*001c*/ 	.short	0x0082
	.zero		2


//--------------------- .nv.info                  --------------------------
	.section	.nv.info,"",@"SHT_CUDA_INFO"
	.align	4


	//----- nvinfo : EIATTR_REGCOUNT
	.align		4
        /*0000*/ 	.byte	0x04, 0x2f
        /*0002*/ 	.short	(.L_1 - .L_0)
	.align		4
.L_0:
        /*0004*/ 	.word	index@(_Z23MatrixMulKernel_col_majPdS_S_i)
        /*0008*/ 	.word	0x00000020


	//----- nvinfo : EIATTR_FRAME_SIZE
	.align		4
.L_1:
        /*000c*/ 	.byte	0x04, 0x11
        /*000e*/ 	.short	(.L_3 - .L_2)
	.align		4
.L_2:
        /*0010*/ 	.word	index@(_Z23MatrixMulKernel_col_majPdS_S_i)
        /*0014*/ 	.word	0x00000000


	//----- nvinfo : EIATTR_REGCOUNT
	.align		4
.L_3:
        /*0018*/ 	.byte	0x04, 0x2f
        /*001a*/ 	.short	(.L_5 - .L_4)
	.align		4
.L_4:
        /*001c*/ 	.word	index@(_Z23MatrixMulKernel_row_majPdS_S_i)
        /*0020*/ 	.word	0x00000020


	//----- nvinfo : EIATTR_FRAME_SIZE
	.align		4
.L_5:
        /*0024*/ 	.byte	0x04, 0x11
        /*0026*/ 	.short	(.L_7 - .L_6)
	.align		4
.L_6:
        /*0028*/ 	.word	index@(_Z23MatrixMulKernel_row_majPdS_S_i)
        /*002c*/ 	.word	0x00000000


	//----- nvinfo : EIATTR_MIN_STACK_SIZE
	.align		4
.L_7:
        /*0030*/ 	.byte	0x04, 0x12
        /*0032*/ 	.short	(.L_9 - .L_8)
	.align		4
.L_8:
        /*0034*/ 	.word	index@(_Z23MatrixMulKernel_row_majPdS_S_i)
        /*0038*/ 	.word	0x00000000


	//----- nvinfo : EIATTR_MIN_STACK_SIZE
	.align		4
.L_9:
        /*003c*/ 	.byte	0x04, 0x12
        /*003e*/ 	.short	(.L_11 - .L_10)
	.align		4
.L_10:
        /*0040*/ 	.word	index@(_Z23MatrixMulKernel_col_majPdS_S_i)
        /*0044*/ 	.word	0x00000000
.L_11:


//--------------------- .nv.compat                --------------------------
	.section	.nv.compat,"",@"SHT_CUDA_COMPAT_INFO"
	.align	4
        /*0000*/ 	.byte	0x02, 0x09, 0x00, 0x00, 0x02, 0x02, 0x01, 0x00, 0x02, 0x05, 0x05, 0x00, 0x03, 0x07, 0x01, 0x01
        /*0010*/ 	.byte	0x02, 0x03, 0x00, 0x00, 0x02, 0x06, 0x01, 0x00, 0x04, 0x0b, 0x08, 0x00, 0x01, 0x00, 0x00, 0x00
        /*0020*/ 	.byte	0x00, 0x00, 0x00, 0x00


//--------------------- .nv.info._Z23MatrixMulKernel_row_majPdS_S_i --------------------------
	.section	.nv.info._Z23MatrixMulKernel_row_majPdS_S_i,"",@"SHT_CUDA_INFO"
	.sectionflags	@""
	.align	4


	//----- nvinfo : EIATTR_CUDA_API_VERSION
	.align		4
        /*0000*/ 	.byte	0x04, 0x37
        /*0002*/ 	.short	(.L_13 - .L_12)
.L_12:
        /*0004*/ 	.word	0x00000082


	//----- nvinfo : EIATTR_KPARAM_INFO
	.align		4
.L_13:
        /*0008*/ 	.byte	0x04, 0x17
        /*000a*/ 	.short	(.L_15 - .L_14)
.L_14:
        /*000c*/ 	.word	0x00000000
        /*0010*/ 	.short	0x0003
        /*0012*/ 	.short	0x0018
        /*0014*/ 	.byte	0x00, 0xf0, 0x11, 0x00


	//----- nvinfo : EIATTR_KPARAM_INFO
	.align		4
.L_15:
        /*0018*/ 	.byte	0x04, 0x17
        /*001a*/ 	.short	(.L_17 - .L_16)
.L_16:
        /*001c*/ 	.word	0x00000000
        /*0020*/ 	.short	0x0002
        /*0022*/ 	.short	0x0010
        /*0024*/ 	.byte	0x00, 0xf5, 0x21, 0x00


	//----- nvinfo : EIATTR_KPARAM_INFO
	.align		4
.L_17:
        /*0028*/ 	.byte	0x04, 0x17
        /*002a*/ 	.short	(.L_19 - .L_18)
.L_18:
        /*002c*/ 	.word	0x00000000
        /*0030*/ 	.short	0x0001
        /*0032*/ 	.short	0x0008
        /*0034*/ 	.byte	0x00, 0xf5, 0x21, 0x00


	//----- nvinfo : EIATTR_KPARAM_INFO
	.align		4
.L_19:
        /*0038*/ 	.byte	0x04, 0x17
        /*003a*/ 	.short	(.L_21 - .L_20)
.L_20:
        /*003c*/ 	.word	0x00000000
        /*0040*/ 	.short	0x0000
        /*0042*/ 	.short	0x0000
        /*0044*/ 	.byte	0x00, 0xf5, 0x21, 0x00


	//----- nvinfo : EIATTR_SPARSE_MMA_MASK
	.align		4
.L_21:
        /*0048*/ 	.byte	0x03, 0x50
        /*004a*/ 	.short	0x0000


	//----- nvinfo : EIATTR_MAXREG_COUNT
	.align		4
        /*004c*/ 	.byte	0x03, 0x1b
        /*004e*/ 	.short	0x00ff


	//----- nvinfo : EIATTR_MERCURY_ISA_VERSION
	.align		4
        /*0050*/ 	.byte	0x03, 0x5f
        /*0052*/ 	.short	0x0101


	//----- nvinfo : EIATTR_VRC_CTA_INIT_COUNT
	.align		4
        /*0054*/ 	.byte	0x02, 0x4a
	.zero		1
	.zero		1


	//----- nvinfo : EIATTR_EXIT_INSTR_OFFSETS
	.align		4
        /*0058*/ 	.byte	0x04, 0x1c
        /*005a*/ 	.short	(.L_23 - .L_22)


	//   ....[0]....
.L_22:
        /*005c*/ 	.word	0x000000c0


	//   ....[1]....
        /*0060*/ 	.word	0x00000c20


	//----- nvinfo : EIATTR_CBANK_PARAM_SIZE
	.align		4
.L_23:
        /*0064*/ 	.byte	0x03, 0x19
        /*0066*/ 	.short	0x001c


	//----- nvinfo : EIATTR_PARAM_CBANK
	.align		4
        /*0068*/ 	.byte	0x04, 0x0a
        /*006a*/ 	.short	(.L_25 - .L_24)
	.align		4
.L_24:
        /*006c*/ 	.word	index@(.nv.constant0._Z23MatrixMulKernel_row_majPdS_S_i)
        /*0070*/ 	.short	0x0380
        /*0072*/ 	.short	0x001c


	//----- nvinfo : EIATTR_SW_WAR
	.align		4
.L_25:
        /*0074*/ 	.byte	0x04, 0x36
        /*0076*/ 	.short	(.L_27 - .L_26)
.L_26:
        /*0078*/ 	.word	0x00000008
.L_27:


//--------------------- .nv.info._Z23MatrixMulKernel_col_majPdS_S_i --------------------------
	.section	.nv.info._Z23MatrixMulKernel_col_majPdS_S_i,"",@"SHT_CUDA_INFO"
	.sectionflags	@""
	.align	4


	//----- nvinfo : EIATTR_CUDA_API_VERSION
	.align		4
        /*0000*/ 	.byte	0x04, 0x37
        /*0002*/ 	.short	(.L_29 - .L_28)
.L_28:
        /*0004*/ 	.word	0x00000082


	//----- nvinfo : EIATTR_KPARAM_INFO
	.align		4
.L_29:
        /*0008*/ 	.byte	0x04, 0x17
        /*000a*/ 	.short	(.L_31 - .L_30)
.L_30:
        /*000c*/ 	.word	0x00000000
        /*0010*/ 	.short	0x0003
        /*0012*/ 	.short	0x0018
        /*0014*/ 	.byte	0x00, 0xf0, 0x11, 0x00


	//----- nvinfo : EIATTR_KPARAM_INFO
	.align		4
.L_31:
        /*0018*/ 	.byte	0x04, 0x17
        /*001a*/ 	.short	(.L_33 - .L_32)
.L_32:
        /*001c*/ 	.word	0x00000000
        /*0020*/ 	.short	0x0002
        /*0022*/ 	.short	0x0010
        /*0024*/ 	.byte	0x00, 0xf5, 0x21, 0x00


	//----- nvinfo : EIATTR_KPARAM_INFO
	.align		4
.L_33:
        /*0028*/ 	.byte	0x04, 0x17
        /*002a*/ 	.short	(.L_35 - .L_34)
.L_34:
        /*002c*/ 	.word	0x00000000
        /*0030*/ 	.short	0x0001
        /*0032*/ 	.short	0x0008
        /*0034*/ 	.byte	0x00, 0xf5, 0x21, 0x00


	//----- nvinfo : EIATTR_KPARAM_INFO
	.align		4
.L_35:
        /*0038*/ 	.byte	0x04, 0x17
        /*003a*/ 	.short	(.L_37 - .L_36)
.L_36:
        /*003c*/ 	.word	0x00000000
        /*0040*/ 	.short	0x0000
        /*0042*/ 	.short	0x0000
        /*0044*/ 	.byte	0x00, 0xf5, 0x21, 0x00


	//----- nvinfo : EIATTR_SPARSE_MMA_MASK
	.align		4
.L_37:
        /*0048*/ 	.byte	0x03, 0x50
        /*004a*/ 	.short	0x0000


	//----- nvinfo : EIATTR_MAXREG_COUNT
	.align		4
        /*004c*/ 	.byte	0x03, 0x1b
        /*004e*/ 	.short	0x00ff


	//----- nvinfo : EIATTR_MERCURY_ISA_VERSION
	.align		4
        /*0050*/ 	.byte	0x03, 0x5f
        /*0052*/ 	.short	0x0101


	//----- nvinfo : EIATTR_VRC_CTA_INIT_COUNT
	.align		4
        /*0054*/ 	.byte	0x02, 0x4a
	.zero		1
	.zero		1


	//----- nvinfo : EIATTR_EXIT_INSTR_OFFSETS
	.align		4
        /*0058*/ 	.byte	0x04, 0x1c
        /*005a*/ 	.short	(.L_39 - .L_38)


	//   ....[0]....
.L_38:
        /*005c*/ 	.word	0x000000c0


	//   ....[1]....
        /*0060*/ 	.word	0x00000c20


	//----- nvinfo : EIATTR_CBANK_PARAM_SIZE
	.align		4
.L_39:
        /*0064*/ 	.byte	0x03, 0x19
        /*0066*/ 	.short	0x001c


	//----- nvinfo : EIATTR_PARAM_CBANK
	.align		4
        /*0068*/ 	.byte	0x04, 0x0a
        /*006a*/ 	.short	(.L_41 - .L_40)
	.align		4
.L_40:
        /*006c*/ 	.word	index@(.nv.constant0._Z23MatrixMulKernel_col_majPdS_S_i)
        /*0070*/ 	.short	0x0380
        /*0072*/ 	.short	0x001c


	//----- nvinfo : EIATTR_SW_WAR
	.align		4
.L_41:
        /*0074*/ 	.byte	0x04, 0x36
        /*0076*/ 	.short	(.L_43 - .L_42)
.L_42:
        /*0078*/ 	.word	0x00000008
.L_43:


//--------------------- .nv.callgraph             --------------------------
	.section	.nv.callgraph,"",@"SHT_CUDA_CALLGRAPH"
	.align	4
	.sectionentsize	8
	.align		4
        /*0000*/ 	.word	0x00000000
	.align		4
        /*0004*/ 	.word	0xffffffff
	.align		4
        /*0008*/ 	.word	0x00000000
	.align		4
        /*000c*/ 	.word	0xfffffffe
	.align		4
        /*0010*/ 	.word	0x00000000
	.align		4
        /*0014*/ 	.word	0xfffffffd
	.align		4
        /*0018*/ 	.word	0x00000000
	.align		4
        /*001c*/ 	.word	0xfffffffc


//--------------------- .text._Z23MatrixMulKernel_row_majPdS_S_i --------------------------
	.section	.text._Z23MatrixMulKernel_row_majPdS_S_i,"ax",@progbits
	.align	128
        .global         _Z23MatrixMulKernel_row_majPdS_S_i
        .type           _Z23MatrixMulKernel_row_majPdS_S_i,@function
        .size           _Z23MatrixMulKernel_row_majPdS_S_i,(.L_x_12 - _Z23MatrixMulKernel_row_majPdS_S_i)
        .other          _Z23MatrixMulKernel_row_majPdS_S_i,@"STO_CUDA_ENTRY STV_DEFAULT"
_Z23MatrixMulKernel_row_majPdS_S_i:
.text._Z23MatrixMulKernel_row_majPdS_S_i:
[----:B------:R-:W-:Y:S01]  /*0000*/  LDC R1, c[0x0][0x37c] ;  /* 0x0000df00ff017b82 */ /* 0x000fe20000000800 */
[----:B------:R-:W0:Y:S07]  /*0010*/  S2R R3, SR_TID.X ;  /* 0x0000000000037919 */ /* 0x000e2e0000002100 */
[----:B------:R-:W0:Y:S01]  /*0020*/  LDC R0, c[0x0][0x364] ;  /* 0x0000d900ff007b82 */ /* 0x000e220000000800 */
[----:B------:R-:W1:Y:S01]  /*0030*/  LDCU UR20, c[0x0][0x398] ;  /* 0x00007300ff1477ac */ /* 0x000e620008000800 */
[----:B------:R-:W2:Y:S06]  /*0040*/  S2R R2, SR_TID.Y ;  /* 0x0000000000027919 */ /* 0x000eac0000002200 */
[----:B------:R-:W0:Y:S08]  /*0050*/  S2UR UR4, SR_CTAID.Y ;  /* 0x00000000000479c3 */ /* 0x000e300000002600 */
[----:B------:R-:W2:Y:S08]  /*0060*/  S2UR UR5, SR_CTAID.X ;  /* 0x00000000000579c3 */ /* 0x000eb00000002500 */
[----:B------:R-:W2:Y:S01]  /*0070*/  LDC R13, c[0x0][0x360] ;  /* 0x0000d800ff0d7b82 */ /* 0x000ea20000000800 */
[----:B0-----:R-:W-:-:S02]  /*0080*/  IMAD R0, R0, UR4, R3 ;  /* 0x0000000400007c24 */ /* 0x001fc4000f8e0203 */
[----:B--2---:R-:W-:-:S05]  /*0090*/  IMAD R13, R13, UR5, R2 ;  /* 0x000000050d0d7c24 */ /* 0x004fca000f8e0202 */
[----:B------:R-:W-:-:S04]  /*00a0*/  VIMNMX R2, PT, PT, R0, R13, !PT ;  /* 0x0000000d00027248 */ /* 0x000fc80007fe0100 */
[----:B-1----:R-:W-:-:S13]  /*00b0*/  ISETP.GE.AND P0, PT, R2, UR20, PT ;  /* 0x0000001402007c0c */ /* 0x002fda000bf06270 */
[----:B------:R-:W-:Y:S05]  /*00c0*/  @P0 EXIT ;  /* 0x000000000000094d */ /* 0x000fea0003800000 */
[----:B------:R-:W-:Y:S01]  /*00d0*/  UISETP.GE.U32.AND UP0, UPT, UR20, 0x8, UPT ;  /* 0x000000081400788c */ /* 0x000fe2000bf06070 */
[----:B------:R-:W-:Y:S02]  /*00e0*/  HFMA2 R22, -RZ, RZ, 0, 0 ;  /* 0x00000000ff167431 */ /* 0x000fe400000001ff */
[----:B------:R-:W-:Y:S01]  /*00f0*/  IMAD R0, R0, UR20, RZ ;  /* 0x0000001400007c24 */ /* 0x000fe2000f8e02ff */
[----:B------:R-:W-:Y:S01]  /*0100*/  UMOV UR4, URZ ;  /* 0x000000ff00047c82 */ /* 0x000fe20008000000 */
[----:B------:R-:W0:Y:S04]  /*0110*/  LDCU.64 UR18, c[0x0][0x358] ;  /* 0x00006b00ff1277ac */ /* 0x000e280008000a00 */
[----:B------:R-:W-:Y:S05]  /*0120*/  BRA.U !UP0, `(.L_x_0) ;  /* 0x0000000508447547 */ /* 0x000fea000b800000 */
[----:B------:R-:W1:Y:S01]  /*0130*/  LDCU.128 UR24, c[0x0][0x380] ;  /* 0x00007000ff1877ac */ /* 0x000e620008000c00 */
[----:B------:R-:W-:Y:S02]  /*0140*/  MOV R22, RZ ;  /* 0x000000ff00167202 */ /* 0x000fe40000000f00 */
[----:B------:R-:W-:Y:S01]  /*0150*/  MOV R12, R13 ;  /* 0x0000000d000c7202 */ /* 0x000fe20000000f00 */
[----:B------:R-:W-:-:S04]  /*0160*/  ULOP3.LUT UR4, UR20, 0x7ffffff8, URZ, 0xc0, !UPT ;  /* 0x7ffffff814047892 */ /* 0x000fc8000f8ec0ff */
[----:B------:R-:W-:Y:S01]  /*0170*/  UIADD3 UR5, UPT, UPT, -UR4, URZ, URZ ;  /* 0x000000ff04057290 */ /* 0x000fe2000fffe1ff */
[----:B-1----:R-:W-:Y:S01]  /*0180*/  MOV R2, UR24 ;  /* 0x0000001800027c02 */ /* 0x002fe20008000f00 */
[----:B------:R-:W-:Y:S01]  /*0190*/  UIMAD.WIDE UR6, UR20, 0x10, UR26 ;  /* 0x00000010140678a5 */ /* 0x000fe2000f8e021a */
[----:B------:R-:W-:Y:S01]  /*01a0*/  MOV R3, UR25 ;  /* 0x0000001900037c02 */ /* 0x000fe20008000f00 */
[----:B------:R-:W-:Y:S02]  /*01b0*/  UIMAD.WIDE UR8, UR20, 0x18, UR26 ;  /* 0x00000018140878a5 */ /* 0x000fe4000f8e021a */
[----:B------:R-:W-:Y:S01]  /*01c0*/  UIMAD.WIDE UR10, UR20, 0x20, UR26 ;  /* 0x00000020140a78a5 */ /* 0x000fe2000f8e021a */
[----:B------:R-:W-:Y:S01]  /*01d0*/  IMAD.WIDE.U32 R2, R0, 0x8, R2 ;  /* 0x0000000800027825 */ /* 0x000fe200078e0002 */
[----:B------:R-:W-:Y:S02]  /*01e0*/  UIMAD.WIDE UR12, UR20, 0x28, UR26 ;  /* 0x00000028140c78a5 */ /* 0x000fe4000f8e021a */
[----:B------:R-:W-:Y:S01]  /*01f0*/  UIMAD.WIDE UR14, UR20, 0x30, UR26 ;  /* 0x00000030140e78a5 */ /* 0x000fe2000f8e021a */
[----:B------:R-:W-:Y:S01]  /*0200*/  IADD3 R2, P0, PT, R2, 0x20, RZ ;  /* 0x0000002002027810 */ /* 0x000fe20007f1e0ff */
[----:B------:R-:W-:-:S04]  /*0210*/  UIMAD.WIDE UR16, UR20, 0x38, UR26 ;  /* 0x00000038141078a5 */ /* 0x000fc8000f8e021a */
[----:B------:R-:W-:-:S08]  /*0220*/  IMAD.X R3, RZ, RZ, R3, P0 ;  /* 0x000000ffff037224 */ /* 0x000fd000000e0603 */
.L_x_1:
[----:B------:R-:W-:Y:S01]  /*0230*/  MOV R9, 0x8 ;  /* 0x0000000800097802 */ /* 0x000fe20000000f00 */
[----:B0-2---:R-:W2:Y:S04]  /*0240*/  LDG.E.64 R6, desc[UR18][R2.64+-0x20] ;  /* 0xffffe01202067981 */ /* 0x005ea8000c1e1b00 */
[----:B------:R-:W-:Y:S01]  /*0250*/  IMAD.WIDE R8, R12, R9, UR26 ;  /* 0x0000001a0c087e25 */ /* 0x000fe2000f8e0209 */
[----:B------:R-:W-:Y:S01]  /*0260*/  UIMAD.WIDE UR22, UR20, 0x8, UR26 ;  /* 0x00000008141678a5 */ /* 0x000fe2000f8e021a */
[----:B------:R-:W3:Y:S04]  /*0270*/  LDG.E.64 R18, desc[UR18][R2.64+-0x18] ;  /* 0xffffe81202127981 */ /* 0x000ee8000c1e1b00 */
[----:B------:R-:W2:Y:S01]  /*0280*/  LDG.E.64 R8, desc[UR18][R8.64] ;  /* 0x0000001208087981 */ /* 0x000ea2000c1e1b00 */
[----:B------:R-:W-:Y:S01]  /*0290*/  MOV R21, UR23 ;  /* 0x0000001700157c02 */ /* 0x000fe20008000f00 */
[----:B------:R-:W-:-:S02]  /*02a0*/  IMAD.U32 R20, RZ, RZ, UR22 ;  /* 0x00000016ff147e24 */ /* 0x000fc4000f8e00ff */
[----:B------:R-:W-:Y:S01]  /*02b0*/  HFMA2 R17, -RZ, RZ, 0, 4.76837158203125e-07 ;  /* 0x00000008ff117431 */ /* 0x000fe200000001ff */
[----:B------:R-:W4:Y:S01]  /*02c0*/  LDG.E.64 R14, desc[UR18][R2.64+-0x10] ;  /* 0xfffff012020e7981 */ /* 0x000f22000c1e1b00 */
[C---:B------:R-:W-:Y:S01]  /*02d0*/  IMAD.WIDE R20, R12.reuse, 0x8, R20 ;  /* 0x000000080c147825 */ /* 0x040fe200078e0214 */
[----:B-1----:R-:W-:Y:S02]  /*02e0*/  MOV R5, 0x8 ;  /* 0x0000000800057802 */ /* 0x002fe40000000f00 */
[----:B------:R-:W5:Y:S04]  /*02f0*/  LDG.E.64 R10, desc[UR18][R2.64+-0x8] ;  /* 0xfffff812020a7981 */ /* 0x000f68000c1e1b00 */
[----:B------:R-:W3:Y:S01]  /*0300*/  LDG.E.64 R20, desc[UR18][R20.64] ;  /* 0x0000001214147981 */ /* 0x000ee2000c1e1b00 */
[----:B------:R-:W-:-:S06]  /*0310*/  IMAD.WIDE R16, R12, R17, UR6 ;  /* 0x000000060c107e25 */ /* 0x000fcc000f8e0211 */
[----:B------:R-:W4:Y:S01]  /*0320*/  LDG.E.64 R16, desc[UR18][R16.64] ;  /* 0x0000001210107981 */ /* 0x000f22000c1e1b00 */
[----:B------:R-:W-:-:S06]  /*0330*/  IMAD.WIDE R4, R12, R5, UR8 ;  /* 0x000000080c047e25 */ /* 0x000fcc000f8e0205 */
[----:B------:R-:W5:Y:S01]  /*0340*/  LDG.E.64 R4, desc[UR18][R4.64] ;  /* 0x0000001204047981 */ /* 0x000f62000c1e1b00 */
[----:B------:R-:W2:Y:S01]  /*0350*/  F2F.F64.F32 R22, R22 ;  /* 0x0000001600167310 */ /* 0x000ea20000201800 */
[----:B------:R-:W-:-:S04]  /*0360*/  IMAD.MOV.U32 R25, RZ, RZ, 0x8 ;  /* 0x00000008ff197424 */ /* 0x000fc800078e00ff */
[----:B------:R-:W-:Y:S01]  /*0370*/  IMAD.WIDE R24, R12, R25, UR10 ;  /* 0x0000000a0c187e25 */ /* 0x000fe2000f8e0219 */
[----:B--2---:R-:W-:Y:S01]  /*0380*/  DFMA R26, R6, R8, R22 ;  /* 0x00000008061a722b */ /* 0x004fe20000000016 */
[----:B------:R-:W2:Y:S04]  /*0390*/  LDG.E.64 R8, desc[UR18][R2.64] ;  /* 0x0000001202087981 */ /* 0x000ea8000c1e1b00 */
[----:B------:R-:W2:Y:S01]  /*03a0*/  LDG.E.64 R6, desc[UR18][R24.64] ;  /* 0x0000001218067981 */ /* 0x000ea2000c1e1b00 */
[----:B------:R-:W0:Y:S08]  /*03b0*/  F2F.F32.F64 R23, R26 ;  /* 0x0000001a00177310 */ /* 0x000e300000301000 */
[----:B0-----:R-:W3:Y:S01]  /*03c0*/  F2F.F64.F32 R28, R23 ;  /* 0x00000017001c7310 */ /* 0x001ee20000201800 */
[----:B------:R-:W-:-:S05]  /*03d0*/  MOV R27, 0x8 ;  /* 0x00000008001b7802 */ /* 0x000fca0000000f00 */
[----:B------:R-:W-:Y:S01]  /*03e0*/  IMAD.WIDE R26, R12, R27, UR12 ;  /* 0x0000000c0c1a7e25 */ /* 0x000fe2000f8e021b */
[----:B---3--:R-:W-:Y:S01]  /*03f0*/  DFMA R28, R18, R20, R28 ;  /* 0x00000014121c722b */ /* 0x008fe2000000001c */
[----:B------:R-:W3:Y:S04]  /*0400*/  LDG.E.64 R18, desc[UR18][R2.64+0x8] ;  /* 0x0000081202127981 */ /* 0x000ee8000c1e1b00 */
[----:B------:R4:W3:Y:S05]  /*0410*/  LDG.E.64 R20, desc[UR18][R26.64] ;  /* 0x000000121a147981 */ /* 0x0008ea000c1e1b00 */
[----:B------:R-:W0:Y:S01]  /*0420*/  F2F.F32.F64 R28, R28 ;  /* 0x0000001c001c7310 */ /* 0x000e220000301000 */
[----:B------:R-:W-:-:S07]  /*0430*/  MOV R22, 0x8 ;  /* 0x0000000800167802 */ /* 0x000fce0000000f00 */
[----:B0-----:R-:W4:Y:S01]  /*0440*/  F2F.F64.F32 R28, R28 ;  /* 0x0000001c001c7310 */ /* 0x001f220000201800 */
[----:B------:R-:W-:Y:S01]  /*0450*/  IMAD.WIDE R22, R12, R22, UR14 ;  /* 0x0000000e0c167e25 */ /* 0x000fe2000f8e0216 */
[----:B----4-:R-:W-:Y:S01]  /*0460*/  DFMA R26, R14, R16, R28 ;  /* 0x000000100e1a722b */ /* 0x010fe2000000001c */
[----:B------:R-:W4:Y:S04]  /*0470*/  LDG.E.64 R14, desc[UR18][R2.64+0x10] ;  /* 0x00001012020e7981 */ /* 0x000f28000c1e1b00 */
[----:B------:R-:W4:Y:S05]  /*0480*/  LDG.E.64 R16, desc[UR18][R22.64] ;  /* 0x0000001216107981 */ /* 0x000f2a000c1e1b00 */
[----:B------:R-:W0:Y:S01]  /*0490*/  F2F.F32.F64 R26, R26 ;  /* 0x0000001a001a7310 */ /* 0x000e220000301000 */
[----:B------:R-:W-:-:S07]  /*04a0*/  MOV R25, 0x8 ;  /* 0x0000000800197802 */ /* 0x000fce0000000f00 */
[----:B0-----:R-:W5:Y:S01]  /*04b0*/  F2F.F64.F32 R28, R26 ;  /* 0x0000001a001c7310 */ /* 0x001f620000201800 */
[----:B------:R-:W-:-:S06]  /*04c0*/  IMAD.WIDE R24, R12, R25, UR16 ;  /* 0x000000100c187e25 */ /* 0x000fcc000f8e0219 */
[----:B------:R-:W4:Y:S01]  /*04d0*/  LDG.E.64 R24, desc[UR18][R24.64] ;  /* 0x0000001218187981 */ /* 0x000f22000c1e1b00 */
[----:B-----5:R-:W-:-:S03]  /*04e0*/  DFMA R10, R10, R4, R28 ;  /* 0x000000040a0a722b */ /* 0x020fc6000000001c */
[----:B------:R0:W5:Y:S07]  /*04f0*/  LDG.E.64 R4, desc[UR18][R2.64+0x18] ;  /* 0x0000181202047981 */ /* 0x00016e000c1e1b00 */
[----:B------:R-:W1:Y:S08]  /*0500*/  F2F.F32.F64 R10, R10 ;  /* 0x0000000a000a7310 */ /* 0x000e700000301000 */
[----:B-1----:R-:W2:Y:S01]  /*0510*/  F2F.F64.F32 R28, R10 ;  /* 0x0000000a001c7310 */ /* 0x002ea20000201800 */
[----:B------:R-:W-:-:S04]  /*0520*/  UIADD3 UR5, UPT, UPT, UR5, 0x8, URZ ;  /* 0x0000000805057890 */ /* 0x000fc8000fffe0ff */
[----:B------:R-:W-:Y:S01]  /*0530*/  UISETP.NE.AND UP0, UPT, UR5, URZ, UPT ;  /* 0x000000ff0500728c */ /* 0x000fe2000bf05270 */
[----:B0-----:R-:W-:-:S04]  /*0540*/  IADD3 R2, P0, PT, R2, 0x40, RZ ;  /* 0x0000004002027810 */ /* 0x001fc80007f1e0ff */
[----:B------:R-:W-:Y:S01]  /*0550*/  IADD3.X R3, PT, PT, RZ, R3, RZ, P0, !PT ;  /* 0x00000003ff037210 */ /* 0x000fe200007fe4ff */
[----:B--2---:R-:W-:-:S10]  /*0560*/  DFMA R6, R8, R6, R28 ;  /* 0x000000060806722b */ /* 0x004fd4000000001c */
[----:B------:R-:W0:Y:S08]  /*0570*/  F2F.F32.F64 R6, R6 ;  /* 0x0000000600067310 */ /* 0x000e300000301000 */
[----:B0-----:R-:W3:Y:S02]  /*0580*/  F2F.F64.F32 R8, R6 ;  /* 0x0000000600087310 */ /* 0x001ee40000201800 */
[----:B---3--:R-:W-:-:S10]  /*0590*/  DFMA R8, R18, R20, R8 ;  /* 0x000000141208722b */ /* 0x008fd40000000008 */
[----:B------:R-:W0:Y:S08]  /*05a0*/  F2F.F32.F64 R8, R8 ;  /* 0x0000000800087310 */ /* 0x000e300000301000 */
[----:B0-----:R-:W4:Y:S02]  /*05b0*/  F2F.F64.F32 R18, R8 ;  /* 0x0000000800127310 */ /* 0x001f240000201800 */
[----:B----4-:R-:W-:-:S10]  /*05c0*/  DFMA R14, R14, R16, R18 ;  /* 0x000000100e0e722b */ /* 0x010fd40000000012 */
[----:B------:R-:W0:Y:S08]  /*05d0*/  F2F.F32.F64 R14, R14 ;  /* 0x0000000e000e7310 */ /* 0x000e300000301000 */
[----:B0-----:R-:W5:Y:S01]  /*05e0*/  F2F.F64.F32 R16, R14 ;  /* 0x0000000e00107310 */ /* 0x001f620000201800 */
[----:B------:R-:W-:Y:S01]  /*05f0*/  IMAD.U32 R7, RZ, RZ, UR20 ;  /* 0x00000014ff077e24 */ /* 0x000fe2000f8e00ff */
[----:B-----5:R-:W-:-:S06]  /*0600*/  DFMA R4, R4, R24, R16 ;  /* 0x000000180404722b */ /* 0x020fcc0000000010 */
[----:B------:R1:W2:Y:S01]  /*0610*/  F2F.F32.F64 R22, R4 ;  /* 0x0000000400167310 */ /* 0x0002a20000301000 */
[----:B------:R-:W-:Y:S01]  /*0620*/  LEA R12, R7, R12, 0x3 ;  /* 0x0000000c070c7211 */ /* 0x000fe200078e18ff */
[----:B------:R-:W-:Y:S06]  /*0630*/  BRA.U UP0, `(.L_x_1) ;  /* 0xfffffff900fc7547 */ /* 0x000fec000b83ffff */
.L_x_0:
[----:B------:R-:W-:-:S04]  /*0640*/  ULOP3.LUT UR6, UR20, 0x7, URZ, 0xc0, !UPT ;  /* 0x0000000714067892 */ /* 0x000fc8000f8ec0ff */
[----:B------:R-:W-:-:S09]  /*0650*/  UISETP.NE.AND UP0, UPT, UR6, URZ, UPT ;  /* 0x000000ff0600728c */ /* 0x000fd2000bf05270 */
[----:B------:R-:W-:Y:S05]  /*0660*/  BRA.U !UP0, `(.L_x_2) ;  /* 0x0000000508587547 */ /* 0x000fea000b800000 */
[----:B------:R-:W-:Y:S02]  /*0670*/  UISETP.GE.U32.AND UP0, UPT, UR6, 0x4, UPT ;  /* 0x000000040600788c */ /* 0x000fe4000bf06070 */
[----:B------:R-:W-:-:S04]  /*0680*/  ULOP3.LUT UR5, UR20, 0x3, URZ, 0xc0, !UPT ;  /* 0x0000000314057892 */ /* 0x000fc8000f8ec0ff */
[----:B------:R-:W-:-:S03]  /*0690*/  UISETP.NE.AND UP1, UPT, UR5, URZ, UPT ;  /* 0x000000ff0500728c */ /* 0x000fc6000bf25270 */
[----:B------:R-:W-:Y:S08]  /*06a0*/  BRA.U !UP0, `(.L_x_3) ;  /* 0x00000001089c7547 */ /* 0x000ff0000b800000 */
[----:B-1----:R-:W1:Y:S01]  /*06b0*/  LDC.64 R4, c[0x0][0x380] ;  /* 0x0000e000ff047b82 */ /* 0x002e620000000a00 */
[----:B------:R-:W-:Y:S01]  /*06c0*/  MOV R2, UR4 ;  /* 0x0000000400027c02 */ /* 0x000fe20008000f00 */
[----:B------:R-:W-:Y:S01]  /*06d0*/  VIADD R3, R0, UR4 ;  /* 0x0000000400037c36 */ /* 0x000fe20008000000 */
[----:B------:R-:W3:Y:S03]  /*06e0*/  LDCU.64 UR6, c[0x0][0x380] ;  /* 0x00007000ff0677ac */ /* 0x000ee60008000a00 */
[----:B------:R-:W-:Y:S02]  /*06f0*/  IMAD R7, R2, UR20, R13 ;  /* 0x0000001402077c24 */ /* 0x000fe4000f8e020d */
[----:B------:R-:W4:Y:S01]  /*0700*/  LDC.64 R10, c[0x0][0x388] ;  /* 0x0000e200ff0a7b82 */ /* 0x000f220000000a00 */
[----:B-1----:R-:W-:-:S06]  /*0710*/  IMAD.WIDE.U32 R4, R3, 0x8, R4 ;  /* 0x0000000803047825 */ /* 0x002fcc00078e0004 */
[----:B0-----:R-:W5:Y:S01]  /*0720*/  LDG.E.64 R4, desc[UR18][R4.64] ;  /* 0x0000001204047981 */ /* 0x001f62000c1e1b00 */
[----:B----4-:R-:W-:-:S05]  /*0730*/  IMAD.WIDE R10, R7, 0x8, R10 ;  /* 0x00000008070a7825 */ /* 0x010fca00078e020a */
[----:B------:R-:W5:Y:S01]  /*0740*/  LDG.E.64 R2, desc[UR18][R10.64] ;  /* 0x000000120a027981 */ /* 0x000f62000c1e1b00 */
[----:B------:R-:W-:Y:S02]  /*0750*/  IADD3 R6, P0, PT, R0, UR4, RZ ;  /* 0x0000000400067c10 */ /* 0x000fe4000ff1e0ff */
[----:B------:R-:W-:Y:S02]  /*0760*/  MOV R25, UR20 ;  /* 0x0000001400197c02 */ /* 0x000fe40008000f00 */
[----:B------:R-:W-:Y:S02]  /*0770*/  IADD3.X R7, PT, PT, RZ, RZ, RZ, P0, !PT ;  /* 0x000000ffff077210 */ /* 0x000fe400007fe4ff */
[----:B---3--:R-:W-:Y:S01]  /*0780*/  LEA R20, P0, R6, UR6, 0x3 ;  /* 0x0000000606147c11 */ /* 0x008fe2000f8018ff */
[----:B------:R-:W-:-:S03]  /*0790*/  IMAD.WIDE R24, R25, 0x8, R10 ;  /* 0x0000000819187825 */ /* 0x000fc600078e020a */
[----:B------:R-:W-:Y:S02]  /*07a0*/  LEA.HI.X R21, R6, UR7, R7, 0x3, P0 ;  /* 0x0000000706157c11 */ /* 0x000fe400080f1c07 */
[----:B------:R-:W3:Y:S04]  /*07b0*/  LDG.E.64 R8, desc[UR18][R24.64] ;  /* 0x0000001218087981 */ /* 0x000ee8000c1e1b00 */
[----:B------:R-:W3:Y:S01]  /*07c0*/  LDG.E.64 R6, desc[UR18][R20.64+0x8] ;  /* 0x0000081214067981 */ /* 0x000ee2000c1e1b00 */
[----:B------:R-:W-:-:S03]  /*07d0*/  MOV R27, UR20 ;  /* 0x00000014001b7c02 */ /* 0x000fc60008000f00 */
[----:B------:R-:W4:Y:S02]  /*07e0*/  LDG.E.64 R10, desc[UR18][R20.64+0x10] ;  /* 0x00001012140a7981 */ /* 0x000f24000c1e1b00 */
[----:B------:R-:W-:Y:S02]  /*07f0*/  IMAD.WIDE R26, R27, 0x8, R24 ;  /* 0x000000081b1a7825 */ /* 0x000fe400078e0218 */
[----:B------:R-:W4:Y:S04]  /*0800*/  LDG.E.64 R16, desc[UR18][R20.64+0x18] ;  /* 0x0000181214107981 */ /* 0x000f28000c1e1b00 */
[----:B------:R-:W4:Y:S01]  /*0810*/  LDG.E.64 R14, desc[UR18][R26.64] ;  /* 0x000000121a0e7981 */ /* 0x000f22000c1e1b00 */
[----:B------:R-:W-:-:S04]  /*0820*/  IMAD.U32 R19, RZ, RZ, UR20 ;  /* 0x00000014ff137e24 */ /* 0x000fc8000f8e00ff */
[----:B------:R-:W-:-:S06]  /*0830*/  IMAD.WIDE R18, R19, 0x8, R26 ;  /* 0x0000000813127825 */ /* 0x000fcc00078e021a */
[----:B------:R-:W4:Y:S01]  /*0840*/  LDG.E.64 R18, desc[UR18][R18.64] ;  /* 0x0000001212127981 */ /* 0x000f22000c1e1b00 */
[----:B--2---:R-:W5:Y:S01]  /*0850*/  F2F.F64.F32 R22, R22 ;  /* 0x0000001600167310 */ /* 0x004f620000201800 */
[----:B------:R-:W-:Y:S01]  /*0860*/  UIADD3 UR4, UPT, UPT, UR4, 0x4, URZ ;  /* 0x0000000404047890 */ /* 0x000fe2000fffe0ff */
[----:B-----5:R-:W-:-:S10]  /*0870*/  DFMA R2, R4, R2, R22 ;  /* 0x000000020402722b */ /* 0x020fd40000000016 */
[----:B------:R-:W0:Y:S08]  /*0880*/  F2F.F32.F64 R2, R2 ;  /* 0x0000000200027310 */ /* 0x000e300000301000 */
[----:B0-----:R-:W3:Y:S02]  /*0890*/  F2F.F64.F32 R4, R2 ;  /* 0x0000000200047310 */ /* 0x001ee40000201800 */
[----:B---3--:R-:W-:-:S10]  /*08a0*/  DFMA R4, R6, R8, R4 ;  /* 0x000000080604722b */ /* 0x008fd40000000004 */
[----:B------:R-:W0:Y:S08]  /*08b0*/  F2F.F32.F64 R4, R4 ;  /* 0x0000000400047310 */ /* 0x000e300000301000 */
[----:B0-----:R-:W4:Y:S02]  /*08c0*/  F2F.F64.F32 R6, R4 ;  /* 0x0000000400067310 */ /* 0x001f240000201800 */
[----:B----4-:R-:W-:-:S10]  /*08d0*/  DFMA R6, R10, R14, R6 ;  /* 0x0000000e0a06722b */ /* 0x010fd40000000006 */
[----:B------:R-:W0:Y:S08]  /*08e0*/  F2F.F32.F64 R6, R6 ;  /* 0x0000000600067310 */ /* 0x000e300000301000 */
[----:B0-----:R-:W0:Y:S02]  /*08f0*/  F2F.F64.F32 R8, R6 ;  /* 0x0000000600087310 */ /* 0x001e240000201800 */
[----:B0-----:R-:W-:-:S06]  /*0900*/  DFMA R8, R16, R18, R8 ;  /* 0x000000121008722b */ /* 0x001fcc0000000008 */
[----:B------:R3:W4:Y:S05]  /*0910*/  F2F.F32.F64 R22, R8 ;  /* 0x0000000800167310 */ /* 0x00072a0000301000 */
.L_x_3:
[----:B------:R-:W-:Y:S05]  /*0920*/  BRA.U !UP1, `(.L_x_2) ;  /* 0x0000000109a87547 */ /* 0x000fea000b800000 */
[----:B------:R-:W-:Y:S02]  /*0930*/  UISETP.NE.AND UP0, UPT, UR5, 0x1, UPT ;  /* 0x000000010500788c */ /* 0x000fe4000bf05270 */
[----:B------:R-:W-:-:S04]  /*0940*/  ULOP3.LUT UR6, UR20, 0x1, URZ, 0xc0, !UPT ;  /* 0x0000000114067892 */ /* 0x000fc8000f8ec0ff */
[----:B------:R-:W-:-:S03]  /*0950*/  UISETP.NE.U32.AND UP1, UPT, UR6, 0x1, UPT ;  /* 0x000000010600788c */ /* 0x000fc6000bf25070 */
[----:B------:R-:W-:Y:S08]  /*0960*/  BRA.U !UP0, `(.L_x_4) ;  /* 0x0000000108647547 */ /* 0x000ff0000b800000 */
[----:B------:R-:W5:Y:S01]  /*0970*/  LDC.64 R2, c[0x0][0x380] ;  /* 0x0000e000ff027b82 */ /* 0x000f620000000a00 */
[----:B------:R-:W-:Y:S01]  /*0980*/  MOV R6, UR4 ;  /* 0x0000000400067c02 */ /* 0x000fe20008000f00 */
[----:B------:R-:W2:Y:S01]  /*0990*/  LDCU.64 UR6, c[0x0][0x380] ;  /* 0x00007000ff0677ac */ /* 0x000ea20008000a00 */
[----:B------:R-:W-:-:S03]  /*09a0*/  IADD3 R7, PT, PT, R0, UR4, RZ ;  /* 0x0000000400077c10 */ /* 0x000fc6000fffe0ff */
[----:B---3--:R-:W-:Y:S02]  /*09b0*/  IMAD R9, R6, UR20, R13 ;  /* 0x0000001406097c24 */ /* 0x008fe4000f8e020d */
[----:B-1----:R-:W1:Y:S01]  /*09c0*/  LDC.64 R4, c[0x0][0x388] ;  /* 0x0000e200ff047b82 */ /* 0x002e620000000a00 */
[----:B-----5:R-:W-:-:S06]  /*09d0*/  IMAD.WIDE.U32 R2, R7, 0x8, R2 ;  /* 0x0000000807027825 */ /* 0x020fcc00078e0002 */
[----:B0-----:R-:W3:Y:S01]  /*09e0*/  LDG.E.64 R2, desc[UR18][R2.64] ;  /* 0x0000001202027981 */ /* 0x001ee2000c1e1b00 */
[----:B-1----:R-:W-:-:S05]  /*09f0*/  IMAD.WIDE R4, R9, 0x8, R4 ;  /* 0x0000000809047825 */ /* 0x002fca00078e0204 */
[----:B------:R-:W3:Y:S01]  /*0a00*/  LDG.E.64 R6, desc[UR18][R4.64] ;  /* 0x0000001204067981 */ /* 0x000ee2000c1e1b00 */
[----:B------:R-:W-:Y:S01]  /*0a10*/  IADD3 R9, P0, PT, R0, UR4, RZ ;  /* 0x0000000400097c10 */ /* 0x000fe2000ff1e0ff */
[----:B------:R-:W-:-:S03]  /*0a20*/  IMAD.U32 R11, RZ, RZ, UR20 ;  /* 0x00000014ff0b7e24 */ /* 0x000fc6000f8e00ff */
[----:B------:R-:W-:Y:S02]  /*0a30*/  IADD3.X R10, PT, PT, RZ, RZ, RZ, P0, !PT ;  /* 0x000000ffff0a7210 */ /* 0x000fe400007fe4ff */
[----:B--2---:R-:W-:-:S04]  /*0a40*/  LEA R8, P0, R9, UR6, 0x3 ;  /* 0x0000000609087c11 */ /* 0x004fc8000f8018ff */
[----:B------:R-:W-:Y:S01]  /*0a50*/  LEA.HI.X R9, R9, UR7, R10, 0x3, P0 ;  /* 0x0000000709097c11 */ /* 0x000fe200080f1c0a */
[----:B------:R-:W-:-:S05]  /*0a60*/  IMAD.WIDE R10, R11, 0x8, R4 ;  /* 0x000000080b0a7825 */ /* 0x000fca00078e0204 */
[----:B------:R-:W2:Y:S04]  /*0a70*/  LDG.E.64 R8, desc[UR18][R8.64+0x8] ;  /* 0x0000081208087981 */ /* 0x000ea8000c1e1b00 */
[----:B------:R-:W2:Y:S01]  /*0a80*/  LDG.E.64 R10, desc[UR18][R10.64] ;  /* 0x000000120a0a7981 */ /* 0x000ea2000c1e1b00 */
[----:B----4-:R-:W3:Y:S01]  /*0a90*/  F2F.F64.F32 R22, R22 ;  /* 0x0000001600167310 */ /* 0x010ee20000201800 */
[----:B------:R-:W-:Y:S01]  /*0aa0*/  UIADD3 UR4, UPT, UPT, UR4, 0x2, URZ ;  /* 0x0000000204047890 */ /* 0x000fe2000fffe0ff */
[----:B---3--:R-:W-:-:S10]  /*0ab0*/  DFMA R2, R2, R6, R22 ;  /* 0x000000060202722b */ /* 0x008fd40000000016 */
[----:B------:R-:W0:Y:S08]  /*0ac0*/  F2F.F32.F64 R2, R2 ;  /* 0x0000000200027310 */ /* 0x000e300000301000 */
[----:B0-----:R-:W2:Y:S02]  /*0ad0*/  F2F.F64.F32 R4, R2 ;  /* 0x0000000200047310 */ /* 0x001ea40000201800 */
[----:B--2---:R-:W-:-:S06]  /*0ae0*/  DFMA R4, R8, R10, R4 ;  /* 0x0000000a0804722b */ /* 0x004fcc0000000004 */
[----:B------:R0:W1:Y:S05]  /*0af0*/  F2F.F32.F64 R22, R4 ;  /* 0x0000000400167310 */ /* 0x00006a0000301000 */
.L_x_4:
[----:B------:R-:W-:Y:S05]  /*0b00*/  BRA.U UP1, `(.L_x_2) ;  /* 0x0000000101307547 */ /* 0x000fea000b800000 */
[----:B------:R-:W5:Y:S01]  /*0b10*/  LDC.64 R2, c[0x0][0x380] ;  /* 0x0000e000ff027b82 */ /* 0x000f620000000a00 */
[----:B------:R-:W-:Y:S02]  /*0b20*/  MOV R6, UR4 ;  /* 0x0000000400067c02 */ /* 0x000fe40008000f00 */
[----:B------:R-:W-:-:S03]  /*0b30*/  IADD3 R7, PT, PT, R0, UR4, RZ ;  /* 0x0000000400077c10 */ /* 0x000fc6000fffe0ff */
[----:B---3--:R-:W-:Y:S02]  /*0b40*/  IMAD R9, R6, UR20, R13 ;  /* 0x0000001406097c24 */ /* 0x008fe4000f8e020d */
[----:B01----:R-:W0:Y:S01]  /*0b50*/  LDC.64 R4, c[0x0][0x388] ;  /* 0x0000e200ff047b82 */ /* 0x003e220000000a00 */
[----:B-----5:R-:W-:-:S06]  /*0b60*/  IMAD.WIDE.U32 R2, R7, 0x8, R2 ;  /* 0x0000000807027825 */ /* 0x020fcc00078e0002 */
[----:B------:R-:W3:Y:S01]  /*0b70*/  LDG.E.64 R2, desc[UR18][R2.64] ;  /* 0x0000001202027981 */ /* 0x000ee2000c1e1b00 */
[----:B0-----:R-:W-:-:S06]  /*0b80*/  IMAD.WIDE R4, R9, 0x8, R4 ;  /* 0x0000000809047825 */ /* 0x001fcc00078e0204 */
[----:B------:R-:W3:Y:S01]  /*0b90*/  LDG.E.64 R4, desc[UR18][R4.64] ;  /* 0x0000001204047981 */ /* 0x000ee2000c1e1b00 */
[----:B--2-4-:R-:W3:Y:S02]  /*0ba0*/  F2F.F64.F32 R6, R22 ;  /* 0x0000001600067310 */ /* 0x014ee40000201800 */
[----:B---3--:R-:W-:-:S06]  /*0bb0*/  DFMA R6, R2, R4, R6 ;  /* 0x000000040206722b */ /* 0x008fcc0000000006 */
[----:B------:R0:W1:Y:S05]  /*0bc0*/  F2F.F32.F64 R22, R6 ;  /* 0x0000000600167310 */ /* 0x00006a0000301000 */
.L_x_2:
[----:B------:R-:W5:Y:S01]  /*0bd0*/  LDC.64 R2, c[0x0][0x390] ;  /* 0x0000e400ff027b82 */ /* 0x000f620000000a00 */
[----:B-12-4-:R-:W0:Y:S01]  /*0be0*/  F2F.F64.F32 R22, R22 ;  /* 0x0000001600167310 */ /* 0x016e220000201800 */
[----:B------:R-:W-:-:S05]  /*0bf0*/  IADD3 R13, PT, PT, R13, R0, RZ ;  /* 0x000000000d0d7210 */ /* 0x000fca0007ffe0ff */
[----:B-----5:R-:W-:-:S05]  /*0c00*/  IMAD.WIDE R2, R13, 0x8, R2 ;  /* 0x000000080d027825 */ /* 0x020fca00078e0202 */
[----:B0-----:R-:W-:Y:S01]  /*0c10*/  STG.E.64 desc[UR18][R2.64], R22 ;  /* 0x0000001602007986 */ /* 0x001fe2000c101b12 */
[----:B------:R-:W-:Y:S05]  /*0c20*/  EXIT ;  /* 0x000000000000794d */ /* 0x000fea0003800000 */
.L_x_5:
[----:B------:R-:W-:-:S00]  /*0c30*/  BRA `(.L_x_5) ;  /* 0xfffffffc00fc7947 */ /* 0x000fc0000383ffff */
[----:B------:R-:W-:-:S00]  /*0c40*/  NOP ;  /* 0x0000000000007918 */ /* 0x000fc00000000000 */
        /* <DEDUP_REMOVED lines=11> */
.L_x_12:


//--------------------- .text._Z23MatrixMulKernel_col_majPdS_S_i --------------------------
	.section	.text._Z23MatrixMulKernel_col_majPdS_S_i,"ax",@progbits
	.align	128
        .global         _Z23MatrixMulKernel_col_majPdS_S_i
        .type           _Z23MatrixMulKernel_col_majPdS_S_i,@function
        .size           _Z23MatrixMulKernel_col_majPdS_S_i,(.L_x_13 - _Z23MatrixMulKernel_col_majPdS_S_i)
        .other          _Z23MatrixMulKernel_col_majPdS_S_i,@"STO_CUDA_ENTRY STV_DEFAULT"
_Z23MatrixMulKernel_col_majPdS_S_i:
.text._Z23MatrixMulKernel_col_majPdS_S_i:
[----:B------:R-:W-:Y:S01]  /*0000*/  LDC R1, c[0x0][0x37c] ;  /* 0x0000df00ff017b82 */ /* 0x000fe20000000800 */
[----:B------:R-:W0:Y:S07]  /*0010*/  S2R R3, SR_TID.Y ;  /* 0x0000000000037919 */ /* 0x000e2e0000002200 */
[----:B------:R-:W0:Y:S01]  /*0020*/  LDC R0, c[0x0][0x364] ;  /* 0x0000d900ff007b82 */ /* 0x000e220000000800 */
[----:B------:R-:W1:Y:S01]  /*0030*/  LDCU UR20, c[0x0][0x398] ;  /* 0x00007300ff1477ac */ /* 0x000e620008000800 */
[----:B------:R-:W2:Y:S06]  /*0040*/  S2R R2, SR_TID.X ;  /* 0x0000000000027919 */ /* 0x000eac0000002100 */
        /* <DEDUP_REMOVED lines=30> */
.L_x_7:
        /* <DEDUP_REMOVED lines=65> */
.L_x_6:
        /* <DEDUP_REMOVED lines=46> */
.L_x_9:
        /* <DEDUP_REMOVED lines=30> */
.L_x_10:
        /* <DEDUP_REMOVED lines=13> */
.L_x_8:
[----:B------:R-:W5:Y:S01]  /*0bd0*/  LDC.64 R2, c[0x0][0x390] ;  /* 0x0000e400ff027b82 */ /* 0x000f620000000a00 */
[----:B-12-4-:R-:W0:Y:S01]  /*0be0*/  F2F.F64.F32 R22, R22 ;  /* 0x0000001600167310 */ /* 0x016e220000201800 */
[----:B------:R-:W-:-:S05]  /*0bf0*/  IADD3 R13, PT, PT, R13, R0, RZ ;  /* 0x000000000d0d7210 */ /* 0x000fca0007ffe0ff */
[----:B-----5:R-:W-:-:S05]  /*0c00*/  IMAD.WIDE R2, R13, 0x8, R2 ;  /* 0x000000080d027825 */ /* 0x020fca00078e0202 */
[----:B0-----:R-:W-:Y:S01]  /*0c10*/  STG.E.64 desc[UR18][R2.64], R22 ;  /* 0x0000001602007986 */ /* 0x001fe2000c101b12 */
[----:B------:R-:W-:Y:S05]  /*0c20*/  EXIT ;  /* 0x000000000000794d */ /* 0x000fea0003800000 */
.L_x_11:
        /* <DEDUP_REMOVED lines=13> */
.L_x_13:


//--------------------- .nv.shared.reserved.0     --------------------------
	.section	.nv.shared.reserved.0,"aw",@nobits
	.weak		__nv_reservedSMEM_offset_0_alias
	.size		__nv_reservedSMEM_offset_0_alias, 0, 64
	.other		__nv_reservedSMEM_offset_0_alias,@"STO_CUDA_RESERVED_SHARED STV_DEFAULT"
__nv_reservedSMEM_offset_0_alias:
	.zero		0
	.zero		64


//--------------------- .nv.constant0._Z23MatrixMulKernel_row_majPdS_S_i --------------------------
	.section	.nv.constant0._Z23MatrixMulKernel_row_majPdS_S_i,"a",@progbits
	.sectionflags	@""
	.align	4
.nv.constant0._Z23MatrixMulKernel_row_majPdS_S_i:
	.zero		924


//--------------------- .nv.constant0._Z23MatrixMulKernel_col_majPdS_S_i --------------------------
	.section	.nv.constant0._Z23MatrixMulKernel_col_majPdS_S_i,"a",@progbits
	.sectionflags	@""
	.align	4
.nv.constant0._Z23MatrixMulKernel_col_majPdS_S_i:
	.zero		924


//--------------------- SYMBOLS --------------------------

	.type		.nv.reservedSmem.offset0,@object
	.size		.nv.reservedSmem.offset0,0x4
